	.target	sm_80

	.elftype	@"ET_EXEC"


//--------------------- .note.nv.tkinfo           --------------------------
	.section	.note.nv.tkinfo,"",@"SHT_NOTE"
	.sectionflags	@"SHF_NOTE_NV_TKINFO"
	.tkinfo
        /*0018*/ 	.word	0x00000002
        /*0030*/ 	.string	""
        /*0030*/ 	.string	"ptxas"
        /*0030*/ 	.string	"Cuda compilation tools, release 13.0, V13.0.88"
        /*0030*/ 	.string	"Build cuda_13.0.r13.0/compiler.36424714_0"
        /*0030*/ 	.string	"-v  -suppress-debug-info  -lineinfo  -arch sm_80 "



//--------------------- .note.nv.cuinfo           --------------------------
	.section	.note.nv.cuinfo,"",@"SHT_NOTE"
	.sectionflags	@"SHF_NOTE_NV_CUINFO"
        /*0018*/ 	.short	0x0002
        /*001a*/ 	.short	0x0050
        /*001c*/ 	.short	0x0082
	.zero		2


//--------------------- .nv.info                  --------------------------
	.section	.nv.info,"",@"SHT_CUDA_INFO"
	.align	4


	//----- nvinfo : EIATTR_REGCOUNT
	.align		4
        /*0000*/ 	.byte	0x04, 0x2f
        /*0002*/ 	.short	(.L_1 - .L_0)
	.align		4
.L_0:
        /*0004*/ 	.word	index@(matmul_kernel)
        /*0008*/ 	.word	0x00000040


	//----- nvinfo : EIATTR_FRAME_SIZE
	.align		4
.L_1:
        /*000c*/ 	.byte	0x04, 0x11
        /*000e*/ 	.short	(.L_3 - .L_2)
	.align		4
.L_2:
        /*0010*/ 	.word	index@(matmul_kernel)
        /*0014*/ 	.word	0x00000000


	//----- nvinfo : EIATTR_MIN_STACK_SIZE
	.align		4
.L_3:
        /*0018*/ 	.byte	0x04, 0x12
        /*001a*/ 	.short	(.L_5 - .L_4)
	.align		4
.L_4:
        /*001c*/ 	.word	index@(matmul_kernel)
        /*0020*/ 	.word	0x00000000
.L_5:


//--------------------- .nv.info.matmul_kernel    --------------------------
	.section	.nv.info.matmul_kernel,"",@"SHT_CUDA_INFO"
	.sectionflags	@""
	.align	4


	//----- nvinfo : EIATTR_CUDA_API_VERSION
	.align		4
        /*0000*/ 	.byte	0x04, 0x37
        /*0002*/ 	.short	(.L_7 - .L_6)
.L_6:
        /*0004*/ 	.word	0x00000082


	//----- nvinfo : EIATTR_SW2861232_WAR
	.align		4
.L_7:
        /*0008*/ 	.byte	0x01, 0x35
	.zero		2


	//----- nvinfo : EIATTR_PARAM_CBANK
	.align		4
        /*000c*/ 	.byte	0x04, 0x0a
        /*000e*/ 	.short	(.L_9 - .L_8)
	.align		4
.L_8:
        /*0010*/ 	.word	index@(.nv.constant0.matmul_kernel)
        /*0014*/ 	.short	0x0160
        /*0016*/ 	.short	0x0050


	//----- nvinfo : EIATTR_CBANK_PARAM_SIZE
	.align		4
.L_9:
        /*0018*/ 	.byte	0x03, 0x19
        /*001a*/ 	.short	0x0050


	//----- nvinfo : EIATTR_KPARAM_INFO
	.align		4
        /*001c*/ 	.byte	0x04, 0x17
        /*001e*/ 	.short	(.L_11 - .L_10)
.L_10:
        /*0020*/ 	.word	0x00000000
        /*0024*/ 	.short	0x000d
        /*0026*/ 	.short	0x0048
        /*0028*/ 	.byte	0x00, 0xf4, 0x21, 0x00


	//----- nvinfo : EIATTR_KPARAM_INFO
	.align		4
.L_11:
        /*002c*/ 	.byte	0x04, 0x17
        /*002e*/ 	.short	(.L_13 - .L_12)
.L_12:
        /*0030*/ 	.word	0x00000000
        /*0034*/ 	.short	0x000c
        /*0036*/ 	.short	0x0040
        /*0038*/ 	.byte	0x00, 0xf4, 0x21, 0x00


	//----- nvinfo : EIATTR_KPARAM_INFO
	.align		4
.L_13:
        /*003c*/ 	.byte	0x04, 0x17
        /*003e*/ 	.short	(.L_15 - .L_14)
.L_14:
        /*0040*/ 	.word	0x00000000
        /*0044*/ 	.short	0x000b
        /*0046*/ 	.short	0x0038
        /*0048*/ 	.byte	0x00, 0xf0, 0x11, 0x00


	//----- nvinfo : EIATTR_KPARAM_INFO
	.align		4
.L_15:
        /*004c*/ 	.byte	0x04, 0x17
        /*004e*/ 	.short	(.L_17 - .L_16)
.L_16:
        /*0050*/ 	.word	0x00000000
        /*0054*/ 	.short	0x000a
        /*0056*/ 	.short	0x0034
        /*0058*/ 	.byte	0x00, 0xf0, 0x11, 0x00


	//----- nvinfo : EIATTR_KPARAM_INFO
	.align		4
.L_17:
        /*005c*/ 	.byte	0x04, 0x17
        /*005e*/ 	.short	(.L_19 - .L_18)
.L_18:
        /*0060*/ 	.word	0x00000000
        /*0064*/ 	.short	0x0009
        /*0066*/ 	.short	0x0030
        /*0068*/ 	.byte	0x00, 0xf0, 0x11, 0x00


	//----- nvinfo : EIATTR_KPARAM_INFO
	.align		4
.L_19:
        /*006c*/ 	.byte	0x04, 0x17
        /*006e*/ 	.short	(.L_21 - .L_20)
.L_20:
        /*0070*/ 	.word	0x00000000
        /*0074*/ 	.short	0x0008
        /*0076*/ 	.short	0x002c
        /*0078*/ 	.byte	0x00, 0xf0, 0x11, 0x00


	//----- nvinfo : EIATTR_KPARAM_INFO
	.align		4
.L_21:
        /*007c*/ 	.byte	0x04, 0x17
        /*007e*/ 	.short	(.L_23 - .L_22)
.L_22:
        /*0080*/ 	.word	0x00000000
        /*0084*/ 	.short	0x0007
        /*0086*/ 	.short	0x0028
        /*0088*/ 	.byte	0x00, 0xf0, 0x11, 0x00


	//----- nvinfo : EIATTR_KPARAM_INFO
	.align		4
.L_23:
        /*008c*/ 	.byte	0x04, 0x17
        /*008e*/ 	.short	(.L_25 - .L_24)
.L_24:
        /*0090*/ 	.word	0x00000000
        /*0094*/ 	.short	0x0006
        /*0096*/ 	.short	0x0024
        /*0098*/ 	.byte	0x00, 0xf0, 0x11, 0x00


	//----- nvinfo : EIATTR_KPARAM_INFO
	.align		4
.L_25:
        /*009c*/ 	.byte	0x04, 0x17
        /*009e*/ 	.short	(.L_27 - .L_26)
.L_26:
        /*00a0*/ 	.word	0x00000000
        /*00a4*/ 	.short	0x0005
        /*00a6*/ 	.short	0x0020
        /*00a8*/ 	.byte	0x00, 0xf0, 0x11, 0x00


	//----- nvinfo : EIATTR_KPARAM_INFO
	.align		4
.L_27:
        /*00ac*/ 	.byte	0x04, 0x17
        /*00ae*/ 	.short	(.L_29 - .L_28)
.L_28:
        /*00b0*/ 	.word	0x00000000
        /*00b4*/ 	.short	0x0004
        /*00b6*/ 	.short	0x001c
        /*00b8*/ 	.byte	0x00, 0xf0, 0x11, 0x00


	//----- nvinfo : EIATTR_KPARAM_INFO
	.align		4
.L_29:
        /*00bc*/ 	.byte	0x04, 0x17
        /*00be*/ 	.short	(.L_31 - .L_30)
.L_30:
        /*00c0*/ 	.word	0x00000000
        /*00c4*/ 	.short	0x0003
        /*00c6*/ 	.short	0x0018
        /*00c8*/ 	.byte	0x00, 0xf0, 0x11, 0x00


	//----- nvinfo : EIATTR_KPARAM_INFO
	.align		4
.L_31:
        /*00cc*/ 	.byte	0x04, 0x17
        /*00ce*/ 	.short	(.L_33 - .L_32)
.L_32:
        /*00d0*/ 	.word	0x00000000
        /*00d4*/ 	.short	0x0002
        /*00d6*/ 	.short	0x0010
        /*00d8*/ 	.byte	0x00, 0xf4, 0x21, 0x00


	//----- nvinfo : EIATTR_KPARAM_INFO
	.align		4
.L_33:
        /*00dc*/ 	.byte	0x04, 0x17
        /*00de*/ 	.short	(.L_35 - .L_34)
.L_34:
        /*00e0*/ 	.word	0x00000000
        /*00e4*/ 	.short	0x0001
        /*00e6*/ 	.short	0x0008
        /*00e8*/ 	.byte	0x00, 0xf4, 0x21, 0x00


	//----- nvinfo : EIATTR_KPARAM_INFO
	.align		4
.L_35:
        /*00ec*/ 	.byte	0x04, 0x17
        /*00ee*/ 	.short	(.L_37 - .L_36)
.L_36:
        /*00f0*/ 	.word	0x00000000
        /*00f4*/ 	.short	0x0000
        /*00f6*/ 	.short	0x0000
        /*00f8*/ 	.byte	0x00, 0xf4, 0x21, 0x00


	//----- nvinfo : EIATTR_MAXREG_COUNT
	.align		4
.L_37:
        /*00fc*/ 	.byte	0x03, 0x1b
        /*00fe*/ 	.short	0x00ff


	//----- nvinfo : EIATTR_NUM_BARRIERS
	.align		4
        /*0100*/ 	.byte	0x02, 0x4c
        /*0102*/ 	.byte	0x01
	.zero		1


	//----- nvinfo : EIATTR_MERCURY_ISA_VERSION
	.align		4
        /*0104*/ 	.byte	0x03, 0x5f
        /*0106*/ 	.short	0x0000


	//----- nvinfo : EIATTR_EXIT_INSTR_OFFSETS
	.align		4
        /*0108*/ 	.byte	0x04, 0x1c
        /*010a*/ 	.short	(.L_39 - .L_38)


	//   ....[0]....
.L_38:
        /*010c*/ 	.word	0x00001560


	//   ....[1]....
        /*0110*/ 	.word	0x000015c0


	//----- nvinfo : EIATTR_REQNTID
	.align		4
.L_39:
        /*0114*/ 	.byte	0x04, 0x10
        /*0116*/ 	.short	(.L_41 - .L_40)
.L_40:
        /*0118*/ 	.word	0x00000080
        /*011c*/ 	.word	0x00000001
        /*0120*/ 	.word	0x00000001
.L_41:


//--------------------- .nv.callgraph             --------------------------
	.section	.nv.callgraph,"",@"SHT_CUDA_CALLGRAPH"
	.align	4
	.sectionentsize	8
	.align		4
        /*0000*/ 	.word	0x00000000
	.align		4
        /*0004*/ 	.word	0xffffffff
	.align		4
        /*0008*/ 	.word	0x00000000
	.align		4
        /*000c*/ 	.word	0xfffffffe
	.align		4
        /*0010*/ 	.word	0x00000000
	.align		4
        /*0014*/ 	.word	0xfffffffd
	.align		4
        /*0018*/ 	.word	0x00000000
	.align		4
        /*001c*/ 	.word	0xfffffffc


//--------------------- .nv.rel.action            --------------------------
	.section	.nv.rel.action,"",@"SHT_CUDA_RELOCINFO"
	.align	8
	.sectionentsize	8
        /*0000*/ 	.byte	0x73, 0x00, 0x00, 0x00, 0x00, 0x00, 0x00, 0x00, 0x00, 0x00, 0x00, 0x11, 0x25, 0x00, 0x05, 0x36


//--------------------- .nv.constant0.matmul_kernel --------------------------
	.section	.nv.constant0.matmul_kernel,"a",@progbits
	.sectionflags	@""
	.align	4
.nv.constant0.matmul_kernel:
	.zero		432


//--------------------- .text.matmul_kernel       --------------------------
	.section	.text.matmul_kernel,"ax",@progbits
	.sectioninfo	@"SHI_REGISTERS=64"
	.align	128
        .global         matmul_kernel
        .type           matmul_kernel,@function
        .size           matmul_kernel,(.L_x_3 - matmul_kernel)
        .other          matmul_kernel,@"STO_CUDA_ENTRY STV_DEFAULT"
matmul_kernel:
.text.matmul_kernel:
[----:B------:R-:W-:Y:S02]  /*0000*/  IMAD.MOV.U32 R1, RZ, RZ, c[0x0][0x28] ;  /* 0x00000a00ff017624 */ /* 0x000fe400078e00ff */
[----:B------:R-:W-:Y:S01]  /*0010*/  IMAD.MOV.U32 R0, RZ, RZ, c[0x0][0x17c] ;  /* 0x00005f00ff007624 */ /* 0x000fe200078e00ff */
[----:B------:R-:W0:Y:S01]  /*0020*/  S2R R5, SR_CTAID.X ;  /* 0x0000000000057919 */ /* 0x000e220000002500 */
[----:B------:R-:W-:Y:S01]  /*0030*/  IMAD.MOV.U32 R42, RZ, RZ, c[0x0][0x180] ;  /* 0x00006000ff2a7624 */ /* 0x000fe200078e00ff */
[----:B------:R-:W-:Y:S02]  /*0040*/  ULDC.64 UR6, c[0x0][0x118] ;  /* 0x0000460000067ab9 */ /* 0x000fe40000000a00 */
[----:B------:R-:W-:Y:S02]  /*0050*/  IADD3 R0, R0, 0xf, RZ ;  /* 0x0000000f00007810 */ /* 0x000fe40007ffe0ff */
[----:B------:R-:W-:Y:S02]  /*0060*/  IADD3 R42, R42, 0x1f, RZ ;  /* 0x0000001f2a2a7810 */ /* 0x000fe40007ffe0ff */
[----:B------:R-:W-:-:S04]  /*0070*/  SHF.R.S32.HI R3, RZ, 0x1f, R0 ;  /* 0x0000001fff037819 */ /* 0x000fc80000011400 */
[----:B------:R-:W-:-:S04]  /*0080*/  LEA.HI R3, R3, R0, RZ, 0x4 ;  /* 0x0000000003037211 */ /* 0x000fc800078f20ff */
[----:B------:R-:W-:-:S05]  /*0090*/  SHF.R.S32.HI R3, RZ, 0x4, R3 ;  /* 0x00000004ff037819 */ /* 0x000fca0000011403 */
[----:B------:R-:W-:Y:S01]  /*00a0*/  IMAD.SHL.U32 R4, R3, 0x8, RZ ;  /* 0x0000000803047824 */ /* 0x000fe200078e00ff */
[----:B0-----:R-:W-:-:S04]  /*00b0*/  IABS R8, R5 ;  /* 0x0000000500087213 */ /* 0x001fc80000000000 */
[-C--:B------:R-:W-:Y:S02]  /*00c0*/  IABS R7, R4.reuse ;  /* 0x0000000400077213 */ /* 0x080fe40000000000 */
[----:B------:R-:W-:Y:S02]  /*00d0*/  IABS R10, R4 ;  /* 0x00000004000a7213 */ /* 0x000fe40000000000 */
[----:B------:R-:W0:Y:S08]  /*00e0*/  I2F.RP R0, R7 ;  /* 0x0000000700007306 */ /* 0x000e300000209400 */
[----:B0-----:R-:W0:Y:S02]  /*00f0*/  MUFU.RCP R0, R0 ;  /* 0x0000000000007308 */ /* 0x001e240000001000 */
[----:B0-----:R-:W-:Y:S01]  /*0100*/  IADD3 R2, R0, 0xffffffe, RZ ;  /* 0x0ffffffe00027810 */ /* 0x001fe20007ffe0ff */
[----:B------:R-:W-:-:S05]  /*0110*/  IMAD.MOV R0, RZ, RZ, -R10 ;  /* 0x000000ffff007224 */ /* 0x000fca00078e0a0a */
[----:B------:R0:W1:Y:S02]  /*0120*/  F2I.FTZ.U32.TRUNC.NTZ R3, R2 ;  /* 0x0000000200037305 */ /* 0x000064000021f000 */
[----:B0-----:R-:W-:Y:S02]  /*0130*/  IMAD.MOV.U32 R2, RZ, RZ, RZ ;  /* 0x000000ffff027224 */ /* 0x001fe400078e00ff */
[----:B-1----:R-:W-:-:S04]  /*0140*/  IMAD.MOV R6, RZ, RZ, -R3 ;  /* 0x000000ffff067224 */ /* 0x002fc800078e0a03 */
[----:B------:R-:W-:Y:S02]  /*0150*/  IMAD R9, R6, R7, RZ ;  /* 0x0000000706097224 */ /* 0x000fe400078e02ff */
[----:B------:R-:W-:Y:S02]  /*0160*/  IMAD.MOV.U32 R6, RZ, RZ, R8 ;  /* 0x000000ffff067224 */ /* 0x000fe400078e0008 */
[----:B------:R-:W-:-:S06]  /*0170*/  IMAD.HI.U32 R3, R3, R9, R2 ;  /* 0x0000000903037227 */ /* 0x000fcc00078e0002 */
[----:B------:R-:W-:-:S04]  /*0180*/  IMAD.HI.U32 R3, R3, R6, RZ ;  /* 0x0000000603037227 */ /* 0x000fc800078e00ff */
[----:B------:R-:W-:-:S05]  /*0190*/  IMAD R0, R3, R0, R6 ;  /* 0x0000000003007224 */ /* 0x000fca00078e0206 */
[----:B------:R-:W-:-:S13]  /*01a0*/  ISETP.GT.U32.AND P1, PT, R7, R0, PT ;  /* 0x000000000700720c */ /* 0x000fda0003f24070 */
[----:B------:R-:W-:Y:S01]  /*01b0*/  @!P1 IMAD.IADD R0, R0, 0x1, -R7 ;  /* 0x0000000100009824 */ /* 0x000fe200078e0a07 */
[----:B------:R-:W-:Y:S02]  /*01c0*/  @!P1 IADD3 R3, R3, 0x1, RZ ;  /* 0x0000000103039810 */ /* 0x000fe40007ffe0ff */
[----:B------:R-:W-:Y:S02]  /*01d0*/  ISETP.NE.AND P1, PT, R4, RZ, PT ;  /* 0x000000ff0400720c */ /* 0x000fe40003f25270 */
[----:B------:R-:W-:Y:S02]  /*01e0*/  ISETP.GE.U32.AND P0, PT, R0, R7, PT ;  /* 0x000000070000720c */ /* 0x000fe40003f06070 */
[----:B------:R-:W-:-:S04]  /*01f0*/  LOP3.LUT R0, R5, R4, RZ, 0x3c, !PT ;  /* 0x0000000405007212 */ /* 0x000fc800078e3cff */
[----:B------:R-:W-:Y:S01]  /*0200*/  ISETP.GE.AND P2, PT, R0, RZ, PT ;  /* 0x000000ff0000720c */ /* 0x000fe20003f46270 */
[----:B------:R-:W-:-:S05]  /*0210*/  IMAD.MOV.U32 R0, RZ, RZ, 0x1f ;  /* 0x0000001fff007424 */ /* 0x000fca00078e00ff */
[----:B------:R-:W-:Y:S02]  /*0220*/  IADD3 R0, R0, c[0x0][0x178], RZ ;  /* 0x00005e0000007a10 */ /* 0x000fe40007ffe0ff */
[----:B------:R-:W-:-:S05]  /*0230*/  @P0 IADD3 R3, R3, 0x1, RZ ;  /* 0x0000000103030810 */ /* 0x000fca0007ffe0ff */
[----:B------:R-:W-:Y:S01]  /*0240*/  IMAD.MOV.U32 R2, RZ, RZ, R3 ;  /* 0x000000ffff027224 */ /* 0x000fe200078e0003 */
[----:B------:R-:W-:-:S03]  /*0250*/  SHF.R.S32.HI R3, RZ, 0x1f, R0 ;  /* 0x0000001fff037819 */ /* 0x000fc60000011400 */
[----:B------:R-:W-:Y:S01]  /*0260*/  @!P2 IMAD.MOV R2, RZ, RZ, -R2 ;  /* 0x000000ffff02a224 */ /* 0x000fe200078e0a02 */
[----:B------:R-:W-:Y:S02]  /*0270*/  @!P1 LOP3.LUT R2, RZ, R4, RZ, 0x33, !PT ;  /* 0x00000004ff029212 */ /* 0x000fe400078e33ff */
[----:B------:R-:W-:-:S03]  /*0280*/  LEA.HI R3, R3, R0, RZ, 0x5 ;  /* 0x0000000003037211 */ /* 0x000fc600078f28ff */
[----:B------:R-:W-:Y:S02]  /*0290*/  IMAD.SHL.U32 R11, R2, 0x8, RZ ;  /* 0x00000008020b7824 */ /* 0x000fe400078e00ff */
[----:B------:R-:W-:-:S03]  /*02a0*/  IMAD.MOV R2, RZ, RZ, -R2 ;  /* 0x000000ffff027224 */ /* 0x000fc600078e0a02 */
[----:B------:R-:W-:Y:S01]  /*02b0*/  LEA.HI.SX32 R3, R3, -R11, 0x1b ;  /* 0x8000000b03037211 */ /* 0x000fe200078fdaff */
[----:B------:R-:W-:-:S03]  /*02c0*/  IMAD R4, R4, R2, R5 ;  /* 0x0000000204047224 */ /* 0x000fc600078e0205 */
[----:B------:R-:W-:Y:S02]  /*02d0*/  IMNMX R13, R3, 0x8, PT ;  /* 0x00000008030d7817 */ /* 0x000fe40003800200 */
[----:B------:R-:W-:Y:S02]  /*02e0*/  IABS R9, R4 ;  /* 0x0000000400097213 */ /* 0x000fe40000000000 */
[----:B------:R-:W-:-:S04]  /*02f0*/  IABS R7, R13 ;  /* 0x0000000d00077213 */ /* 0x000fc80000000000 */
[----:B------:R-:W0:Y:S08]  /*0300*/  I2F.RP R0, R7 ;  /* 0x0000000700007306 */ /* 0x000e300000209400 */
[----:B0-----:R-:W0:Y:S02]  /*0310*/  MUFU.RCP R0, R0 ;  /* 0x0000000000007308 */ /* 0x001e240000001000 */
[----:B0-----:R-:W-:-:S06]  /*0320*/  IADD3 R3, R0, 0xffffffe, RZ ;  /* 0x0ffffffe00037810 */ /* 0x001fcc0007ffe0ff */
[----:B------:R-:W0:Y:S02]  /*0330*/  F2I.FTZ.U32.TRUNC.NTZ R3, R3 ;  /* 0x0000000300037305 */ /* 0x000e24000021f000 */
[----:B0-----:R-:W-:-:S04]  /*0340*/  IMAD.MOV R6, RZ, RZ, -R3 ;  /* 0x000000ffff067224 */ /* 0x001fc800078e0a03 */
[----:B------:R-:W-:Y:S01]  /*0350*/  IMAD.MOV.U32 R2, RZ, RZ, R6 ;  /* 0x000000ffff027224 */ /* 0x000fe200078e0006 */
[----:B------:R-:W-:-:S03]  /*0360*/  IABS R6, R13 ;  /* 0x0000000d00067213 */ /* 0x000fc60000000000 */
[----:B------:R-:W-:Y:S02]  /*0370*/  IMAD R5, R2, R7, RZ ;  /* 0x0000000702057224 */ /* 0x000fe400078e02ff */
[----:B------:R-:W-:Y:S02]  /*0380*/  IMAD.MOV.U32 R2, RZ, RZ, RZ ;  /* 0x000000ffff027224 */ /* 0x000fe400078e00ff */
[----:B------:R-:W-:Y:S02]  /*0390*/  IMAD.MOV R0, RZ, RZ, -R6 ;  /* 0x000000ffff007224 */ /* 0x000fe400078e0a06 */
        /* <DEDUP_REMOVED lines=9> */
[----:B------:R-:W-:Y:S02]  /*0430*/  ISETP.GE.AND P2, PT, R0, RZ, PT ;  /* 0x000000ff0000720c */ /* 0x000fe40003f46270 */
[----:B------:R-:W0:Y:S05]  /*0440*/  S2R R0, SR_TID.X ;  /* 0x0000000000007919 */ /* 0x000e2a0000002100 */
[----:B------:R-:W-:Y:S02]  /*0450*/  @P0 IADD3 R2, R2, 0x1, RZ ;  /* 0x0000000102020810 */ /* 0x000fe40007ffe0ff */
[----:B------:R-:W-:-:S03]  /*0460*/  ISETP.GT.AND P0, PT, R42, 0x1f, PT ;  /* 0x0000001f2a00780c */ /* 0x000fc60003f04270 */
[----:B------:R-:W-:-:S04]  /*0470*/  IMAD.MOV.U32 R6, RZ, RZ, R2 ;  /* 0x000000ffff067224 */ /* 0x000fc800078e0002 */
[----:B------:R-:W-:Y:S01]  /*0480*/  @!P2 IMAD.MOV R6, RZ, RZ, -R6 ;  /* 0x000000ffff06a224 */ /* 0x000fe200078e0a06 */
[----:B------:R-:W-:-:S05]  /*0490*/  @!P1 LOP3.LUT R6, RZ, R13, RZ, 0x33, !PT ;  /* 0x0000000dff069212 */ /* 0x000fca00078e33ff */
[----:B------:R-:W-:Y:S02]  /*04a0*/  IMAD.MOV R2, RZ, RZ, -R6 ;  /* 0x000000ffff027224 */ /* 0x000fe400078e0a06 */
[----:B------:R-:W-:Y:S02]  /*04b0*/  IMAD.SHL.U32 R10, R6, 0x10, RZ ;  /* 0x00000010060a7824 */ /* 0x000fe400078e00ff */
[----:B------:R-:W-:Y:S01]  /*04c0*/  IMAD R2, R13, R2, R4 ;  /* 0x000000020d027224 */ /* 0x000fe200078e0204 */
[----:B0-----:R-:W-:Y:S01]  /*04d0*/  SHF.R.U32.HI R3, RZ, 0x5, R0 ;  /* 0x00000005ff037819 */ /* 0x001fe20000011600 */
[C---:B------:R-:W-:Y:S01]  /*04e0*/  @!P0 IMAD.SHL.U32 R4, R0.reuse, 0x20, RZ ;  /* 0x0000002000048824 */ /* 0x040fe200078e00ff */
[C---:B------:R-:W-:Y:S01]  /*04f0*/  @!P0 LOP3.LUT R5, R0.reuse, 0x40, RZ, 0xc0, !PT ;  /* 0x0000004000058812 */ /* 0x040fe200078ec0ff */
[----:B------:R-:W-:Y:S01]  /*0500*/  IMAD.IADD R11, R11, 0x1, R2 ;  /* 0x000000010b0b7824 */ /* 0x000fe200078e0202 */
[----:B------:R-:W-:Y:S01]  /*0510*/  LOP3.LUT R2, R0, 0x1f, RZ, 0xc0, !PT ;  /* 0x0000001f00027812 */ /* 0x000fe200078ec0ff */
[----:B------:R-:W-:Y:S01]  /*0520*/  @!P0 IMAD.MOV.U32 R12, RZ, RZ, RZ ;  /* 0x000000ffff0c8224 */ /* 0x000fe200078e00ff */
[----:B------:R-:W-:Y:S01]  /*0530*/  SGXT.U32 R3, R3, 0x2 ;  /* 0x000000020303781a */ /* 0x000fe20000000000 */
[----:B------:R-:W-:Y:S01]  /*0540*/  @!P0 IMAD.MOV.U32 R14, RZ, RZ, RZ ;  /* 0x000000ffff0e8224 */ /* 0x000fe200078e00ff */
[----:B------:R-:W-:Y:S01]  /*0550*/  @!P0 SHF.R.U32.HI R6, RZ, 0x1, R5 ;  /* 0x00000001ff068819 */ /* 0x000fe20000011605 */
[----:B------:R-:W-:Y:S01]  /*0560*/  IMAD R11, R11, 0x20, R2 ;  /* 0x000000200b0b7824 */ /* 0x000fe200078e0202 */
[----:B------:R-:W-:-:S02]  /*0570*/  LOP3.LUT R7, R10, R3, RZ, 0xfc, !PT ;  /* 0x000000030a077212 */ /* 0x000fc400078efcff */
[C-C-:B------:R-:W-:Y:S02]  /*0580*/  LOP3.LUT R8, R10.reuse, 0x4, R3.reuse, 0xfe, !PT ;  /* 0x000000040a087812 */ /* 0x140fe400078efe03 */
[C-C-:B------:R-:W-:Y:S02]  /*0590*/  LOP3.LUT R9, R10.reuse, 0x8, R3.reuse, 0xfe, !PT ;  /* 0x000000080a097812 */ /* 0x140fe400078efe03 */
[----:B------:R-:W-:Y:S01]  /*05a0*/  LOP3.LUT R10, R10, 0xc, R3, 0xfe, !PT ;  /* 0x0000000c0a0a7812 */ /* 0x000fe200078efe03 */
[----:B------:R-:W-:Y:S05]  /*05b0*/  @!P0 BRA `(.L_x_0) ;  /* 0x00000d2000008947 */ /* 0x000fea0003800000 */
[----:B------:R-:W-:Y:S01]  /*05c0*/  IABS R12, c[0x0][0x17c] ;  /* 0x00005f00000c7a13 */ /* 0x000fe20000000000 */
[C---:B------:R-:W-:Y:S01]  /*05d0*/  IMAD.SHL.U32 R28, R0.reuse, 0x40, RZ ;  /* 0x00000040001c7824 */ /* 0x040fe200078e00ff */
[----:B------:R-:W-:Y:S01]  /*05e0*/  IABS R13, c[0x0][0x178] ;  /* 0x00005e00000d7a13 */ /* 0x000fe20000000000 */
[C---:B------:R-:W-:Y:S01]  /*05f0*/  IMAD.SHL.U32 R29, R0.reuse, 0x2, RZ ;  /* 0x00000002001d7824 */ /* 0x040fe200078e00ff */
[----:B------:R-:W0:Y:S01]  /*0600*/  I2F.RP R4, R12 ;  /* 0x0000000c00047306 */ /* 0x000e220000209400 */
[C---:B------:R-:W-:Y:S01]  /*0610*/  LOP3.LUT R5, R0.reuse, 0x40, RZ, 0xc0, !PT ;  /* 0x0000004000057812 */ /* 0x040fe200078ec0ff */
[----:B------:R-:W-:Y:S01]  /*0620*/  IMAD.SHL.U32 R14, R0, 0x8, RZ ;  /* 0x00000008000e7824 */ /* 0x000fe200078e00ff */
[----:B------:R-:W-:Y:S01]  /*0630*/  LOP3.LUT R28, R28, 0x1c0, RZ, 0xc0, !PT ;  /* 0x000001c01c1c7812 */ /* 0x000fe200078ec0ff */
[----:B------:R-:W-:Y:S01]  /*0640*/  IMAD.MOV.U32 R49, RZ, RZ, c[0x0][0x18c] ;  /* 0x00006300ff317624 */ /* 0x000fe200078e00ff */
[----:B------:R-:W-:Y:S01]  /*0650*/  IABS R23, R8 ;  /* 0x0000000800177213 */ /* 0x000fe20000000000 */
[----:B------:R-:W-:Y:S01]  /*0660*/  IMAD.MOV.U32 R51, RZ, RZ, c[0x0][0x188] ;  /* 0x00006200ff337624 */ /* 0x000fe200078e00ff */
[----:B------:R-:W-:Y:S01]  /*0670*/  LOP3.LUT R30, R28, 0x30, R14, 0xf8, !PT ;  /* 0x000000301c1e7812 */ /* 0x000fe200078ef80e */
[----:B------:R-:W1:Y:S01]  /*0680*/  I2F.RP R6, R13 ;  /* 0x0000000d00067306 */ /* 0x000e620000209400 */
[----:B------:R-:W-:Y:S01]  /*0690*/  IABS R25, R7 ;  /* 0x0000000700197213 */ /* 0x000fe20000000000 */
[----:B------:R-:W-:Y:S01]  /*06a0*/  IMAD R43, R3, c[0x0][0x188], RZ ;  /* 0x00006200032b7a24 */ /* 0x000fe200078e02ff */
[----:B------:R-:W-:Y:S01]  /*06b0*/  IABS R22, R11 ;  /* 0x0000000b00167213 */ /* 0x000fe20000000000 */
[----:B------:R-:W-:Y:S01]  /*06c0*/  IMAD.SHL.U32 R49, R49, 0x20, RZ ;  /* 0x0000002031317824 */ /* 0x000fe200078e00ff */
[----:B------:R-:W-:Y:S01]  /*06d0*/  LOP3.LUT R14, R14, 0x30, R29, 0x48, !PT ;  /* 0x000000300e0e7812 */ /* 0x000fe200078e481d */
[----:B------:R-:W-:Y:S01]  /*06e0*/  IMAD.SHL.U32 R51, R51, 0x20, RZ ;  /* 0x0000002033337824 */ /* 0x000fe200078e00ff */
[C---:B------:R-:W-:Y:S01]  /*06f0*/  LOP3.LUT R31, R3.reuse, 0x4, RZ, 0xfc, !PT ;  /* 0x00000004031f7812 */ /* 0x040fe200078efcff */
[----:B0-----:R-:W0:Y:S01]  /*0700*/  MUFU.RCP R4, R4 ;  /* 0x0000000400047308 */ /* 0x001e220000001000 */
[C---:B------:R-:W-:Y:S01]  /*0710*/  LOP3.LUT R32, R3.reuse, 0x8, RZ, 0xfc, !PT ;  /* 0x0000000803207812 */ /* 0x040fe200078efcff */
[----:B------:R-:W-:Y:S01]  /*0720*/  ULDC UR4, c[0x0][0x180] ;  /* 0x0000600000047ab9 */ /* 0x000fe20000000800 */
[----:B------:R-:W-:Y:S01]  /*0730*/  LOP3.LUT R33, R3, 0xc, RZ, 0xfc, !PT ;  /* 0x0000000c03217812 */ /* 0x000fe200078efcff */
[----:B------:R-:W-:Y:S01]  /*0740*/  IMAD R48, R31, c[0x0][0x188], RZ ;  /* 0x000062001f307a24 */ /* 0x000fe200078e02ff */
[C---:B------:R-:W-:Y:S01]  /*0750*/  LOP3.LUT R34, R3.reuse, 0x10, RZ, 0xfc, !PT ;  /* 0x0000001003227812 */ /* 0x040fe200078efcff */
[----:B------:R-:W-:Y:S01]  /*0760*/  IMAD R46, R32, c[0x0][0x188], RZ ;  /* 0x00006200202e7a24 */ /* 0x000fe200078e02ff */
[C---:B------:R-:W-:Y:S01]  /*0770*/  LOP3.LUT R35, R3.reuse, 0x14, RZ, 0xfc, !PT ;  /* 0x0000001403237812 */ /* 0x040fe200078efcff */
[----:B-1----:R-:W1:Y:S01]  /*0780*/  MUFU.RCP R6, R6 ;  /* 0x0000000600067308 */ /* 0x002e620000001000 */
[----:B------:R-:W-:Y:S01]  /*0790*/  LOP3.LUT R40, R3, 0x18, RZ, 0xfc, !PT ;  /* 0x0000001803287812 */ /* 0x000fe200078efcff */
[----:B------:R-:W-:Y:S01]  /*07a0*/  IMAD R59, R34, c[0x0][0x188], RZ ;  /* 0x00006200223b7a24 */ /* 0x000fe200078e02ff */
[----:B------:R-:W-:Y:S01]  /*07b0*/  LEA.HI R41, R0, 0x1c, RZ, 0x1b ;  /* 0x0000001c00297811 */ /* 0x000fe200078fd8ff */
[----:B------:R-:W-:-:S02]  /*07c0*/  IMAD R57, R35, c[0x0][0x188], RZ ;  /* 0x0000620023397a24 */ /* 0x000fc400078e02ff */
[----:B------:R-:W-:Y:S01]  /*07d0*/  IMAD R55, R40, c[0x0][0x188], RZ ;  /* 0x0000620028377a24 */ /* 0x000fe200078e02ff */
[----:B0-----:R-:W-:Y:S01]  /*07e0*/  IADD3 R16, R4, 0xffffffe, RZ ;  /* 0x0ffffffe04107810 */ /* 0x001fe20007ffe0ff */
[----:B------:R-:W-:Y:S02]  /*07f0*/  IMAD R53, R41, c[0x0][0x188], RZ ;  /* 0x0000620029357a24 */ /* 0x000fe400078e02ff */
[----:B------:R-:W-:Y:S01]  /*0800*/  IMAD R61, R33, c[0x0][0x188], RZ ;  /* 0x00006200213d7a24 */ /* 0x000fe200078e02ff */
[----:B------:R0:W2:Y:S01]  /*0810*/  F2I.FTZ.U32.TRUNC.NTZ R17, R16 ;  /* 0x0000001000117305 */ /* 0x0000a2000021f000 */
[----:B-1----:R-:W-:Y:S02]  /*0820*/  IADD3 R18, R6, 0xffffffe, RZ ;  /* 0x0ffffffe06127810 */ /* 0x002fe40007ffe0ff */
[----:B------:R-:W-:-:S05]  /*0830*/  SHF.R.U32.HI R6, RZ, 0x1, R5 ;  /* 0x00000001ff067819 */ /* 0x000fca0000011605 */
[----:B------:R1:W3:Y:S01]  /*0840*/  F2I.FTZ.U32.TRUNC.NTZ R19, R18 ;  /* 0x0000001200137305 */ /* 0x0002e2000021f000 */
[----:B0-----:R-:W-:Y:S01]  /*0850*/  IMAD.MOV.U32 R16, RZ, RZ, RZ ;  /* 0x000000ffff107224 */ /* 0x001fe200078e00ff */
[----:B------:R-:W-:-:S04]  /*0860*/  LOP3.LUT R15, R6, 0x10, R29, 0xf8, !PT ;  /* 0x00000010060f7812 */ /* 0x000fc800078ef81d */
[----:B------:R-:W-:Y:S01]  /*0870*/  LOP3.LUT R30, R30, R15, RZ, 0x3c, !PT ;  /* 0x0000000f1e1e7212 */ /* 0x000fe200078e3cff */
[----:B--2---:R-:W-:Y:S02]  /*0880*/  IMAD.MOV R21, RZ, RZ, -R17 ;  /* 0x000000ffff157224 */ /* 0x004fe400078e0a11 */
[----:B-1----:R-:W-:Y:S02]  /*0890*/  IMAD.MOV.U32 R18, RZ, RZ, RZ ;  /* 0x000000ffff127224 */ /* 0x002fe400078e00ff */
[----:B------:R-:W-:Y:S02]  /*08a0*/  IMAD R21, R21, R12, RZ ;  /* 0x0000000c15157224 */ /* 0x000fe400078e02ff */
[----:B---3--:R-:W-:Y:S02]  /*08b0*/  IMAD.MOV R4, RZ, RZ, -R19 ;  /* 0x000000ffff047224 */ /* 0x008fe400078e0a13 */
[----:B------:R-:W-:Y:S01]  /*08c0*/  IMAD.HI.U32 R16, R17, R21, R16 ;  /* 0x0000001511107227 */ /* 0x000fe200078e0010 */
[----:B------:R-:W-:-:S03]  /*08d0*/  IABS R21, R9 ;  /* 0x0000000900157213 */ /* 0x000fc60000000000 */
[----:B------:R-:W-:Y:S02]  /*08e0*/  IMAD R15, R4, R13, RZ ;  /* 0x0000000d040f7224 */ /* 0x000fe400078e02ff */
[----:B------:R-:W-:-:S04]  /*08f0*/  IMAD.HI.U32 R17, R16, R23, RZ ;  /* 0x0000001710117227 */ /* 0x000fc800078e00ff */
[----:B------:R-:W-:Y:S01]  /*0900*/  IMAD.HI.U32 R18, R19, R15, R18 ;  /* 0x0000000f13127227 */ /* 0x000fe200078e0012 */
[----:B------:R-:W-:-:S03]  /*0910*/  IABS R19, R10 ;  /* 0x0000000a00137213 */ /* 0x000fc60000000000 */
[----:B------:R-:W-:-:S04]  /*0920*/  IMAD.HI.U32 R15, R16, R21, RZ ;  /* 0x00000015100f7227 */ /* 0x000fc800078e00ff */
[----:B------:R-:W-:-:S04]  /*0930*/  IMAD.HI.U32 R4, R16, R19, RZ ;  /* 0x0000001310047227 */ /* 0x000fc800078e00ff */
[----:B------:R-:W-:Y:S02]  /*0940*/  IMAD.MOV R4, RZ, RZ, -R4 ;  /* 0x000000ffff047224 */ /* 0x000fe400078e0a04 */
[----:B------:R-:W-:Y:S02]  /*0950*/  IMAD.MOV R20, RZ, RZ, -R17 ;  /* 0x000000ffff147224 */ /* 0x000fe400078e0a11 */
[----:B------:R-:W-:Y:S02]  /*0960*/  IMAD.MOV R15, RZ, RZ, -R15 ;  /* 0x000000ffff0f7224 */ /* 0x000fe400078e0a0f */
[C---:B------:R-:W-:Y:S02]  /*0970*/  IMAD R17, R12.reuse, R4, R19 ;  /* 0x000000040c117224 */ /* 0x040fe400078e0213 */
[C---:B------:R-:W-:Y:S01]  /*0980*/  IMAD R19, R12.reuse, R15, R21 ;  /* 0x0000000f0c137224 */ /* 0x040fe200078e0215 */
[----:B------:R-:W-:Y:S01]  /*0990*/  SHF.R.S32.HI R15, RZ, 0x1f, R42 ;  /* 0x0000001fff0f7819 */ /* 0x000fe2000001142a */
[C---:B------:R-:W-:Y:S01]  /*09a0*/  IMAD R21, R12.reuse, R20, R23 ;  /* 0x000000140c157224 */ /* 0x040fe200078e0217 */
[----:B------:R-:W-:Y:S01]  /*09b0*/  ISETP.GT.U32.AND P0, PT, R12, R17, PT ;  /* 0x000000110c00720c */ /* 0x000fe20003f04070 */
[----:B------:R-:W-:Y:S01]  /*09c0*/  IMAD.HI.U32 R16, R16, R25, RZ ;  /* 0x0000001910107227 */ /* 0x000fe200078e00ff */
[----:B------:R-:W-:-:S02]  /*09d0*/  ISETP.GT.U32.AND P1, PT, R12, R19, PT ;  /* 0x000000130c00720c */ /* 0x000fc40003f24070 */
[----:B------:R-:W-:Y:S01]  /*09e0*/  ISETP.GT.U32.AND P2, PT, R12, R21, PT ;  /* 0x000000150c00720c */ /* 0x000fe20003f44070 */
[----:B------:R-:W-:Y:S01]  /*09f0*/  IMAD.HI.U32 R18, R18, R22, RZ ;  /* 0x0000001612127227 */ /* 0x000fe200078e00ff */
[----:B------:R-:W-:-:S03]  /*0a00*/  LEA.HI R42, R15, R42, RZ, 0x5 ;  /* 0x0000002a0f2a7211 */ /* 0x000fc600078f28ff */
[----:B------:R-:W-:Y:S01]  /*0a10*/  IMAD.MOV R16, RZ, RZ, -R16 ;  /* 0x000000ffff107224 */ /* 0x000fe200078e0a10 */
[----:B------:R-:W-:Y:S01]  /*0a20*/  SHF.R.S32.HI R42, RZ, 0x5, R42 ;  /* 0x00000005ff2a7819 */ /* 0x000fe2000001142a */
[----:B------:R-:W-:Y:S02]  /*0a30*/  IMAD.MOV R18, RZ, RZ, -R18 ;  /* 0x000000ffff127224 */ /* 0x000fe400078e0a12 */
[--C-:B------:R-:W-:Y:S01]  /*0a40*/  @!P0 IMAD.IADD R17, R17, 0x1, -R12.reuse ;  /* 0x0000000111118824 */ /* 0x100fe200078e0a0c */
[----:B------:R-:W-:Y:S01]  /*0a50*/  ISETP.GE.AND P0, PT, R10, RZ, PT ;  /* 0x000000ff0a00720c */ /* 0x000fe20003f06270 */
[----:B------:R-:W-:Y:S02]  /*0a60*/  @!P1 IMAD.IADD R19, R19, 0x1, -R12 ;  /* 0x0000000113139824 */ /* 0x000fe400078e0a0c */
[C---:B------:R-:W-:Y:S01]  /*0a70*/  IMAD R23, R12.reuse, R16, R25 ;  /* 0x000000100c177224 */ /* 0x040fe200078e0219 */
[C---:B------:R-:W-:Y:S01]  /*0a80*/  ISETP.GT.U32.AND P1, PT, R12.reuse, R17, PT ;  /* 0x000000110c00720c */ /* 0x040fe20003f24070 */
[----:B------:R-:W-:Y:S01]  /*0a90*/  IMAD R16, R13, R18, R22 ;  /* 0x000000120d107224 */ /* 0x000fe200078e0216 */
[C---:B------:R-:W-:Y:S01]  /*0aa0*/  ISETP.GT.U32.AND P6, PT, R12.reuse, R19, PT ;  /* 0x000000130c00720c */ /* 0x040fe20003fc4070 */
[----:B------:R-:W-:Y:S01]  /*0ab0*/  @!P2 IMAD.IADD R21, R21, 0x1, -R12 ;  /* 0x000000011515a824 */ /* 0x000fe200078e0a0c */
[----:B------:R-:W-:Y:S01]  /*0ac0*/  ISETP.GT.U32.AND P3, PT, R12, R23, PT ;  /* 0x000000170c00720c */ /* 0x000fe20003f64070 */
[C---:B------:R-:W-:Y:S01]  /*0ad0*/  IMAD.SHL.U32 R20, R0.reuse, 0x10, RZ ;  /* 0x0000001000147824 */ /* 0x040fe200078e00ff */
[----:B------:R-:W-:Y:S01]  /*0ae0*/  ISETP.GT.U32.AND P4, PT, R13, R16, PT ;  /* 0x000000100d00720c */ /* 0x000fe20003f84070 */
[----:B------:R-:W-:Y:S01]  /*0af0*/  IMAD.SHL.U32 R4, R0, 0x20, RZ ;  /* 0x0000002000047824 */ /* 0x000fe200078e00ff */
[----:B------:R-:W-:-:S02]  /*0b00*/  ISETP.GT.U32.AND P5, PT, R12, R21, PT ;  /* 0x000000150c00720c */ /* 0x000fc40003fa4070 */
[----:B------:R-:W-:Y:S02]  /*0b10*/  ISETP.GE.AND P2, PT, R9, RZ, PT ;  /* 0x000000ff0900720c */ /* 0x000fe40003f46270 */
[----:B------:R-:W-:Y:S01]  /*0b20*/  SHF.R.S32.HI R18, RZ, 0x6, R0 ;  /* 0x00000006ff127819 */ /* 0x000fe20000011400 */
[--C-:B------:R-:W-:Y:S01]  /*0b30*/  @!P1 IMAD.IADD R17, R17, 0x1, -R12.reuse ;  /* 0x0000000111119824 */ /* 0x100fe200078e0a0c */
[----:B------:R-:W-:Y:S01]  /*0b40*/  ISETP.GE.AND P1, PT, R8, RZ, PT ;  /* 0x000000ff0800720c */ /* 0x000fe20003f26270 */
[--C-:B------:R-:W-:Y:S01]  /*0b50*/  @!P6 IMAD.IADD R19, R19, 0x1, -R12.reuse ;  /* 0x000000011313e824 */ /* 0x100fe200078e0a0c */
[----:B------:R-:W-:Y:S01]  /*0b60*/  ISETP.GE.AND P6, PT, R7, RZ, PT ;  /* 0x000000ff0700720c */ /* 0x000fe20003fc6270 */
[--C-:B------:R-:W-:Y:S01]  /*0b70*/  @!P3 IMAD.IADD R23, R23, 0x1, -R12.reuse ;  /* 0x000000011717b824 */ /* 0x100fe200078e0a0c */
[----:B------:R-:W-:Y:S01]  /*0b80*/  LOP3.LUT R27, R20, 0x200, RZ, 0xc0, !PT ;  /* 0x00000200141b7812 */ /* 0x000fe200078ec0ff */
[----:B------:R-:W-:Y:S01]  /*0b90*/  @!P4 IMAD.IADD R16, R16, 0x1, -R13 ;  /* 0x000000011010c824 */ /* 0x000fe200078e0a0d */
[----:B------:R-:W-:Y:S01]  /*0ba0*/  SGXT R18, R18, 0x1 ;  /* 0x000000011212781a */ /* 0x000fe20000000200 */
[----:B------:R-:W-:Y:S01]  /*0bb0*/  @!P5 IMAD.IADD R21, R21, 0x1, -R12 ;  /* 0x000000011515d824 */ /* 0x000fe200078e0a0c */
[----:B------:R-:W-:Y:S01]  /*0bc0*/  ISETP.GT.U32.AND P4, PT, R12, R23, PT ;  /* 0x000000170c00720c */ /* 0x000fe20003f84070 */
[----:B------:R-:W-:Y:S01]  /*0bd0*/  @!P0 IMAD.MOV R17, RZ, RZ, -R17 ;  /* 0x000000ffff118224 */ /* 0x000fe200078e0a11 */
[----:B------:R-:W-:Y:S01]  /*0be0*/  ISETP.GT.U32.AND P3, PT, R13, R16, PT ;  /* 0x000000100d00720c */ /* 0x000fe20003f64070 */
[----:B------:R-:W-:Y:S01]  /*0bf0*/  @!P2 IMAD.MOV R19, RZ, RZ, -R19 ;  /* 0x000000ffff13a224 */ /* 0x000fe200078e0a13 */
[----:B------:R-:W-:Y:S01]  /*0c00*/  ISETP.NE.AND P0, PT, RZ, c[0x0][0x178], PT ;  /* 0x00005e00ff007a0c */ /* 0x000fe20003f05270 */
[----:B------:R-:W-:Y:S01]  /*0c10*/  @!P1 IMAD.MOV R21, RZ, RZ, -R21 ;  /* 0x000000ffff159224 */ /* 0x000fe200078e0a15 */
[----:B------:R-:W-:-:S02]  /*0c20*/  ISETP.GE.AND P1, PT, R11, RZ, PT ;  /* 0x000000ff0b00720c */ /* 0x000fc40003f26270 */
[----:B------:R-:W-:Y:S01]  /*0c30*/  IADD3 R28, R28, R27, R14 ;  /* 0x0000001b1c1c7210 */ /* 0x000fe20007ffe00e */
[----:B------:R-:W-:Y:S01]  /*0c40*/  IMAD R27, R2, c[0x0][0x18c], RZ ;  /* 0x00006300021b7a24 */ /* 0x000fe200078e02ff */
[----:B------:R-:W-:Y:S01]  /*0c50*/  LOP3.LUT R18, R18, 0x90, RZ, 0xc0, !PT ;  /* 0x0000009012127812 */ /* 0x000fe200078ec0ff */
[----:B------:R-:W-:Y:S01]  /*0c60*/  CS2R R14, SRZ ;  /* 0x00000000000e7805 */ /* 0x000fe2000001ff00 */
[----:B------:R-:W-:Y:S01]  /*0c70*/  LOP3.LUT R25, R4, 0x200, RZ, 0xc0, !PT ;  /* 0x0000020004197812 */ /* 0x000fe200078ec0ff */
[----:B------:R-:W-:Y:S01]  /*0c80*/  @!P4 IMAD.IADD R23, R23, 0x1, -R12 ;  /* 0x000000011717c824 */ /* 0x000fe200078e0a0c */
[----:B------:R-:W-:Y:S01]  /*0c90*/  LOP3.LUT R12, RZ, c[0x0][0x17c], RZ, 0x33, !PT ;  /* 0x00005f00ff0c7a12 */ /* 0x000fe200078e33ff */
[----:B------:R-:W-:Y:S01]  /*0ca0*/  @!P3 IMAD.IADD R16, R16, 0x1, -R13 ;  /* 0x000000011010b824 */ /* 0x000fe200078e0a0d */
[----:B------:R-:W-:Y:S01]  /*0cb0*/  ISETP.NE.AND P3, PT, RZ, c[0x0][0x17c], PT ;  /* 0x00005f00ff007a0c */ /* 0x000fe20003f65270 */
[----:B------:R-:W-:Y:S01]  /*0cc0*/  @!P6 IMAD.MOV R23, RZ, RZ, -R23 ;  /* 0x000000ffff17e224 */ /* 0x000fe200078e0a17 */
[----:B------:R-:W-:Y:S01]  /*0cd0*/  LOP3.LUT R29, R18, 0x7e, R29, 0x78, !PT ;  /* 0x0000007e121d7812 */ /* 0x000fe200078e781d */
[----:B------:R-:W-:Y:S01]  /*0ce0*/  @!P1 IMAD.MOV R16, RZ, RZ, -R16 ;  /* 0x000000ffff109224 */ /* 0x000fe200078e0a10 */
[----:B------:R-:W-:Y:S01]  /*0cf0*/  @!P0 LOP3.LUT R16, RZ, c[0x0][0x178], RZ, 0x33, !PT ;  /* 0x00005e00ff108a12 */ /* 0x000fe200078e33ff */
[----:B------:R-:W-:Y:S01]  /*0d00*/  IMAD.IADD R30, R25, 0x1, R30 ;  /* 0x00000001191e7824 */ /* 0x000fe200078e021e */
[----:B------:R-:W-:-:S02]  /*0d10*/  SEL R47, R12, R17, !P3 ;  /* 0x000000110c2f7207 */ /* 0x000fc40005800000 */
[----:B------:R-:W-:Y:S01]  /*0d20*/  SEL R45, R12, R19, !P3 ;  /* 0x000000130c2d7207 */ /* 0x000fe20005800000 */
[----:B------:R-:W-:Y:S01]  /*0d30*/  IMAD R16, R16, c[0x0][0x184], RZ ;  /* 0x0000610010107a24 */ /* 0x000fe200078e02ff */
[C---:B------:R-:W-:Y:S01]  /*0d40*/  SEL R52, R12.reuse, R21, !P3 ;  /* 0x000000150c347207 */ /* 0x040fe20005800000 */
[----:B------:R-:W-:Y:S01]  /*0d50*/  IMAD R47, R47, c[0x0][0x190], RZ ;  /* 0x000064002f2f7a24 */ /* 0x000fe200078e02ff */
[----:B------:R-:W-:Y:S01]  /*0d60*/  SEL R50, R12, R23, !P3 ;  /* 0x000000170c327207 */ /* 0x000fe20005800000 */
[----:B------:R-:W-:Y:S01]  /*0d70*/  IMAD R45, R45, c[0x0][0x190], RZ ;  /* 0x000064002d2d7a24 */ /* 0x000fe200078e02ff */
[C---:B------:R-:W-:Y:S01]  /*0d80*/  LEA R23, P1, R27.reuse, c[0x0][0x168], 0x1 ;  /* 0x00005a001b177a11 */ /* 0x040fe200078208ff */
[----:B------:R-:W-:Y:S01]  /*0d90*/  CS2R R12, SRZ ;  /* 0x00000000000c7805 */ /* 0x000fe2000001ff00 */
[----:B------:R-:W-:Y:S01]  /*0da0*/  LEA R36, P0, R16, c[0x0][0x160], 0x1 ;  /* 0x0000580010247a11 */ /* 0x000fe200078008ff */
[----:B------:R-:W-:Y:S01]  /*0db0*/  IMAD R52, R52, c[0x0][0x190], RZ ;  /* 0x0000640034347a24 */ /* 0x000fe200078e02ff */
[----:B------:R-:W-:Y:S01]  /*0dc0*/  LEA.HI.X.SX32 R27, R27, c[0x0][0x16c], 0x1, P1 ;  /* 0x00005b001b1b7a11 */ /* 0x000fe200008f0eff */
[----:B------:R-:W-:Y:S01]  /*0dd0*/  IMAD R50, R50, c[0x0][0x190], RZ ;  /* 0x0000640032327a24 */ /* 0x000fe200078e02ff */
[----:B------:R-:W-:-:S02]  /*0de0*/  LOP3.LUT R44, R29, 0x20, RZ, 0x3c, !PT ;  /* 0x000000201d2c7812 */ /* 0x000fc400078e3cff */
[----:B------:R-:W-:-:S04]  /*0df0*/  LEA.HI.X.SX32 R37, R16, c[0x0][0x164], 0x1, P0 ;  /* 0x0000590010257a11 */ /* 0x000fc800000f0eff */
.L_x_1:
[----:B------:R-:W-:Y:S01]  /*0e00*/  ISETP.GE.AND P0, PT, R3, UR4, PT ;  /* 0x0000000403007c0c */ /* 0x000fe2000bf06270 */
[----:B------:R-:W-:Y:S01]  /*0e10*/  IMAD.WIDE R16, R43, 0x2, R36 ;  /* 0x000000022b107825 */ /* 0x000fe200078e0224 */
[----:B------:R-:W-:-:S11]  /*0e20*/  PRMT R22, RZ, 0x7610, R22 ;  /* 0x00007610ff167816 */ /* 0x000fd60000000016 */
[----:B------:R0:W2:Y:S01]  /*0e30*/  @!P0 LDG.E.U16 R22, [R16.64] ;  /* 0x0000000610168981 */ /* 0x0000a2000c1e1500 */
[----:B------:R-:W-:Y:S01]  /*0e40*/  ISETP.GE.AND P0, PT, R31, UR4, PT ;  /* 0x000000041f007c0c */ /* 0x000fe2000bf06270 */
[--C-:B------:R-:W-:Y:S01]  /*0e50*/  IMAD.WIDE R20, R48, 0x2, R36.reuse ;  /* 0x0000000230147825 */ /* 0x100fe200078e0224 */
[----:B------:R-:W-:Y:S02]  /*0e60*/  ISETP.GE.AND P1, PT, R32, UR4, PT ;  /* 0x0000000420007c0c */ /* 0x000fe4000bf26270 */
[----:B------:R-:W-:Y:S01]  /*0e70*/  ISETP.GE.AND P2, PT, R33, UR4, PT ;  /* 0x0000000421007c0c */ /* 0x000fe2000bf46270 */
[----:B------:R-:W-:Y:S01]  /*0e80*/  IMAD.WIDE R38, R46, 0x2, R36 ;  /* 0x000000022e267825 */ /* 0x000fe200078e0224 */
[----:B------:R-:W-:Y:S02]  /*0e90*/  PRMT R25, RZ, 0x7610, R25 ;  /* 0x00007610ff197816 */ /* 0x000fe40000000019 */
[----:B------:R-:W-:Y:S01]  /*0ea0*/  PRMT R24, RZ, 0x7610, R24 ;  /* 0x00007610ff187816 */ /* 0x000fe20000000018 */
[----:B0-----:R-:W-:Y:S01]  /*0eb0*/  IMAD.WIDE R16, R61, 0x2, R36 ;  /* 0x000000023d107825 */ /* 0x001fe200078e0224 */
[----:B------:R-:W-:-:S02]  /*0ec0*/  PRMT R54, RZ, 0x7610, R54 ;  /* 0x00007610ff367816 */ /* 0x000fc40000000036 */
[----:B------:R-:W-:Y:S01]  /*0ed0*/  ISETP.GE.AND P3, PT, R34, UR4, PT ;  /* 0x0000000422007c0c */ /* 0x000fe2000bf66270 */
[----:B------:R0:W3:Y:S01]  /*0ee0*/  @!P0 LDG.E.U16 R25, [R20.64] ;  /* 0x0000000614198981 */ /* 0x0000e2000c1e1500 */
[----:B------:R-:W-:-:S03]  /*0ef0*/  ISETP.GE.AND P0, PT, R35, UR4, PT ;  /* 0x0000000423007c0c */ /* 0x000fc6000bf06270 */
[----:B------:R1:W4:Y:S01]  /*0f00*/  @!P1 LDG.E.U16 R24, [R38.64] ;  /* 0x0000000626189981 */ /* 0x000322000c1e1500 */
[----:B------:R-:W-:Y:S01]  /*0f10*/  ISETP.GE.AND P1, PT, R40, UR4, PT ;  /* 0x0000000428007c0c */ /* 0x000fe2000bf26270 */
[----:B------:R-:W-:Y:S01]  /*0f20*/  IMAD.WIDE R18, R59, 0x2, R36 ;  /* 0x000000023b127825 */ /* 0x000fe200078e0224 */
[----:B------:R-:W-:Y:S01]  /*0f30*/  PRMT R26, RZ, 0x7610, R26 ;  /* 0x00007610ff1a7816 */ /* 0x000fe2000000001a */
[----:B------:R5:W3:Y:S01]  /*0f40*/  @!P2 LDG.E.U16 R54, [R16.64] ;  /* 0x000000061036a981 */ /* 0x000ae2000c1e1500 */
[----:B------:R-:W-:Y:S01]  /*0f50*/  ISETP.GE.AND P2, PT, R41, UR4, PT ;  /* 0x0000000429007c0c */ /* 0x000fe2000bf46270 */
[----:B0-----:R-:W-:Y:S01]  /*0f60*/  IMAD.WIDE R20, R55, 0x2, R36 ;  /* 0x0000000237147825 */ /* 0x001fe200078e0224 */
[----:B------:R-:W-:Y:S02]  /*0f70*/  PRMT R56, RZ, 0x7610, R56 ;  /* 0x00007610ff387816 */ /* 0x000fe40000000038 */
[----:B------:R0:W3:Y:S01]  /*0f80*/  @!P3 LDG.E.U16 R26, [R18.64] ;  /* 0x00000006121ab981 */ /* 0x0000e2000c1e1500 */
[----:B------:R-:W-:Y:S01]  /*0f90*/  PRMT R58, RZ, 0x7610, R58 ;  /* 0x00007610ff3a7816 */ /* 0x000fe2000000003a */
[----:B-1----:R-:W-:Y:S01]  /*0fa0*/  IMAD.WIDE R38, R53, 0x2, R36 ;  /* 0x0000000235267825 */ /* 0x002fe200078e0224 */
[----:B------:R-:W-:-:S04]  /*0fb0*/  PRMT R60, RZ, 0x7610, R60 ;  /* 0x00007610ff3c7816 */ /* 0x000fc8000000003c */
[----:B------:R1:W3:Y:S01]  /*0fc0*/  @!P1 LDG.E.U16 R58, [R20.64] ;  /* 0x00000006143a9981 */ /* 0x0002e2000c1e1500 */
[----:B0-----:R-:W-:-:S03]  /*0fd0*/  IMAD.WIDE R18, R57, 0x2, R36 ;  /* 0x0000000239127825 */ /* 0x001fc600078e0224 */
[----:B------:R0:W3:Y:S04]  /*0fe0*/  @!P2 LDG.E.U16 R60, [R38.64] ;  /* 0x00000006263ca981 */ /* 0x0000e8000c1e1500 */
[----:B------:R1:W3:Y:S04]  /*0ff0*/  @!P0 LDG.E.U16 R56, [R18.64] ;  /* 0x0000000612388981 */ /* 0x0002e8000c1e1500 */
[----:B------:R-:W-:Y:S01]  /*1000*/  BAR.SYNC.DEFER_BLOCKING 0x0 ;  /* 0x0000000000007b1d */ /* 0x000fe20000010000 */
[----:B------:R-:W-:Y:S01]  /*1010*/  ISETP.GE.AND P0, PT, R2, UR4, PT ;  /* 0x0000000402007c0c */ /* 0x000fe2000bf06270 */
[----:B0-----:R-:W-:-:S02]  /*1020*/  IMAD.MOV.U32 R38, RZ, RZ, R23 ;  /* 0x000000ffff267224 */ /* 0x001fc400078e0017 */
[--C-:B------:R-:W-:Y:S01]  /*1030*/  IMAD.MOV.U32 R39, RZ, RZ, R27.reuse ;  /* 0x000000ffff277224 */ /* 0x100fe200078e001b */
[----:B------:R-:W-:-:S03]  /*1040*/  PRMT R27, RZ, 0x7610, R27 ;  /* 0x00007610ff1b7816 */ /* 0x000fc6000000001b */
[----:B-----5:R-:W-:-:S04]  /*1050*/  IMAD.WIDE R16, R50, 0x2, R38 ;  /* 0x0000000232107825 */ /* 0x020fc800078e0226 */
[----:B-1----:R-:W-:-:S04]  /*1060*/  IMAD.WIDE R18, R52, 0x2, R38 ;  /* 0x0000000234127825 */ /* 0x002fc800078e0226 */
[----:B------:R-:W-:Y:S01]  /*1070*/  IMAD.WIDE R20, R45, 0x2, R38 ;  /* 0x000000022d147825 */ /* 0x000fe200078e0226 */
[----:B------:R0:W5:Y:S02]  /*1080*/  @!P0 LDG.E.U16 R27, [R16.64] ;  /* 0x00000006101b8981 */ /* 0x000164000c1e1500 */
[----:B0-----:R-:W-:Y:S02]  /*1090*/  PRMT R17, RZ, 0x7610, R17 ;  /* 0x00007610ff117816 */ /* 0x001fe40000000011 */
[----:B------:R-:W-:-:S04]  /*10a0*/  PRMT R16, RZ, 0x7610, R16 ;  /* 0x00007610ff107816 */ /* 0x000fc80000000010 */
[----:B------:R0:W5:Y:S04]  /*10b0*/  @!P0 LDG.E.U16 R17, [R18.64] ;  /* 0x0000000612118981 */ /* 0x000168000c1e1500 */
[----:B------:R-:W5:Y:S01]  /*10c0*/  @!P0 LDG.E.U16 R16, [R20.64] ;  /* 0x0000000614108981 */ /* 0x000f62000c1e1500 */
[----:B0-----:R-:W-:-:S03]  /*10d0*/  PRMT R19, RZ, 0x7610, R19 ;  /* 0x00007610ff137816 */ /* 0x001fc60000000013 */
[----:B--2---:R0:W-:Y:S02]  /*10e0*/  STS.U16 [R29], R22 ;  /* 0x000000161d007388 */ /* 0x0041e40000000400 */
[----:B0-----:R-:W-:-:S05]  /*10f0*/  IMAD.WIDE R22, R47, 0x2, R38 ;  /* 0x000000022f167825 */ /* 0x001fca00078e0226 */
[----:B------:R-:W2:Y:S04]  /*1100*/  @!P0 LDG.E.U16 R19, [R22.64] ;  /* 0x0000000616138981 */ /* 0x000ea8000c1e1500 */
[----:B----4-:R-:W-:Y:S04]  /*1110*/  STS.U16 [R29+0x200], R24 ;  /* 0x000200181d007388 */ /* 0x010fe80000000400 */
[----:B---3--:R-:W-:Y:S04]  /*1120*/  STS.U16 [R29+0x400], R26 ;  /* 0x0004001a1d007388 */ /* 0x008fe80000000400 */
[----:B------:R-:W-:Y:S04]  /*1130*/  STS.U16 [R29+0x600], R58 ;  /* 0x0006003a1d007388 */ /* 0x000fe80000000400 */
[----:B------:R-:W-:Y:S04]  /*1140*/  STS.U16 [R44+0x100], R25 ;  /* 0x000100192c007388 */ /* 0x000fe80000000400 */
[----:B------:R-:W-:Y:S04]  /*1150*/  STS.U16 [R44+0x300], R54 ;  /* 0x000300362c007388 */ /* 0x000fe80000000400 */
[----:B------:R-:W-:Y:S04]  /*1160*/  STS.U16 [R44+0x500], R56 ;  /* 0x000500382c007388 */ /* 0x000fe80000000400 */
[----:B------:R-:W-:Y:S04]  /*1170*/  STS.U16 [R44+0x700], R60 ;  /* 0x0007003c2c007388 */ /* 0x000fe80000000400 */
[----:B-----5:R-:W-:Y:S04]  /*1180*/  STS.U16 [R29+0x800], R27 ;  /* 0x0008001b1d007388 */ /* 0x020fe80000000400 */
[----:B------:R-:W-:Y:S04]  /*1190*/  STS.U16 [R29+0xa00], R16 ;  /* 0x000a00101d007388 */ /* 0x000fe80000000400 */
[----:B------:R-:W-:Y:S01]  /*11a0*/  STS.U16 [R44+0x900], R17 ;  /* 0x000900112c007388 */ /* 0x000fe20000000400 */
[----:B------:R-:W-:-:S04]  /*11b0*/  IADD3 R42, R42, -0x1, RZ ;  /* 0xffffffff2a2a7810 */ /* 0x000fc80007ffe0ff */
[----:B------:R-:W-:Y:S01]  /*11c0*/  ISETP.NE.U32.AND P0, PT, R42, RZ, PT ;  /* 0x000000ff2a00720c */ /* 0x000fe20003f05070 */
[----:B------:R-:W-:Y:S01]  /*11d0*/  UIADD3 UR4, UR4, -0x20, URZ ;  /* 0xffffffe004047890 */ /* 0x000fe2000fffe03f */
[----:B------:R-:W-:Y:S01]  /*11e0*/  IMAD.WIDE R36, R51, 0x2, R36 ;  /* 0x0000000233247825 */ /* 0x000fe200078e0224 */
[----:B--2---:R-:W-:Y:S04]  /*11f0*/  STS.U16 [R44+0xb00], R19 ;  /* 0x000b00132c007388 */ /* 0x004fe80000000400 */
[----:B------:R-:W-:Y:S06]  /*1200*/  BAR.SYNC.DEFER_BLOCKING 0x0 ;  /* 0x0000000000007b1d */ /* 0x000fec0000010000 */
[----:B------:R-:W-:Y:S04]  /*1210*/  LDSM.16.MT88.4 R16, [R30] ;  /* 0x000000001e10783b */ /* 0x000fe80000004200 */
[----:B------:R-:W0:Y:S04]  /*1220*/  LDSM.16.M88.4 R20, [R28+0x800] ;  /* 0x000800001c14783b */ /* 0x000e280000000200 */
[----:B------:R-:W1:Y:S01]  /*1230*/  LDSM.16.MT88.4 R24, [R30+0x400] ;  /* 0x000400001e18783b */ /* 0x000e620000004200 */
[----:B0-----:R-:W-:Y:S11]  /*1240*/  HMMA.16816.F32 R12, R16, R20, R12 ;  /* 0x00000014100c723c */ /* 0x001ff6000000180c */
[----:B------:R-:W-:Y:S11]  /*1250*/  @!UPT UIADD3 URZ, URZ, URZ, URZ ;  /* 0x0000003f3f3ff290 */ /* 0x000ff6000fffe03f */
[----:B------:R-:W-:Y:S02]  /*1260*/  @!UPT UIADD3 URZ, URZ, URZ, URZ ;  /* 0x0000003f3f3ff290 */ /* 0x000fe4000fffe03f */
[----:B-1----:R-:W-:Y:S07]  /*1270*/  HMMA.16816.F32 R12, R24, R22, R12 ;  /* 0x00000016180c723c */ /* 0x002fee000000180c */
[----:B------:R-:W-:-:S04]  /*1280*/  IMAD.WIDE R26, R49, 0x2, R38 ;  /* 0x00000002311a7825 */ /* 0x000fc800078e0226 */
[----:B------:R-:W-:Y:S01]  /*1290*/  IMAD.MOV.U32 R23, RZ, RZ, R26 ;  /* 0x000000ffff177224 */ /* 0x000fe200078e001a */
[----:B------:R-:W-:Y:S05]  /*12a0*/  @P0 BRA `(.L_x_1) ;  /* 0xfffffb5000000947 */ /* 0x000fea000383ffff */
[----:B------:R-:W-:-:S07]  /*12b0*/  NOP ;  /* 0x0000000000007918 */ /* 0x000fce0000000000 */
[----:B------:R-:W-:Y:S02]  /*12c0*/  F2FP.PACK_AB R12, R13, R12 ;  /* 0x0000000c0d0c723e */ /* 0x000fe400000000ff */
[----:B------:R-:W-:-:S05]  /*12d0*/  F2FP.PACK_AB R14, R15, R14 ;  /* 0x0000000e0f0e723e */ /* 0x000fca00000000ff */
.L_x_0:
[----:B------:R-:W-:Y:S01]  /*12e0*/  BAR.SYNC.DEFER_BLOCKING 0x0 ;  /* 0x0000000000007b1d */ /* 0x000fe20000010000 */
[----:B------:R-:W-:Y:S02]  /*12f0*/  LOP3.LUT R3, R4, 0x60, RZ, 0xc0, !PT ;  /* 0x0000006004037812 */ /* 0x000fe400078ec0ff */
[----:B------:R-:W-:Y:S02]  /*1300*/  ISETP.NE.U32.AND P0, PT, R5, RZ, PT ;  /* 0x000000ff0500720c */ /* 0x000fe40003f05070 */
[----:B------:R-:W-:Y:S02]  /*1310*/  LOP3.LUT R16, R3, 0x1c, R0, 0xf8, !PT ;  /* 0x0000001c03107812 */ /* 0x000fe400078ef800 */
[----:B------:R-:W-:-:S02]  /*1320*/  SEL R3, RZ, 0x240, !P0 ;  /* 0x00000240ff037807 */ /* 0x000fc40004000000 */
[----:B------:R-:W-:Y:S02]  /*1330*/  LOP3.LUT R5, R4, 0x300, RZ, 0xc0, !PT ;  /* 0x0000030004057812 */ /* 0x000fe400078ec0ff */
[----:B------:R-:W-:Y:S02]  /*1340*/  LOP3.LUT R0, R0, 0x20, RZ, 0xc0, !PT ;  /* 0x0000002000007812 */ /* 0x000fe400078ec0ff */
[----:B------:R-:W-:Y:S01]  /*1350*/  LOP3.LUT R3, R16, R3, RZ, 0x3c, !PT ;  /* 0x0000000310037212 */ /* 0x000fe200078e3cff */
[----:B------:R-:W-:Y:S01]  /*1360*/  IMAD R2, R2, 0x4, R5 ;  /* 0x0000000402027824 */ /* 0x000fe200078e0205 */
[----:B------:R-:W-:Y:S02]  /*1370*/  SHF.R.U32.HI R5, RZ, 0x4, R0 ;  /* 0x00000004ff057819 */ /* 0x000fe40000011600 */
[----:B------:R-:W-:Y:S01]  /*1380*/  ISETP.GE.AND P0, PT, R11, c[0x0][0x178], PT ;  /* 0x00005e000b007a0c */ /* 0x000fe20003f06270 */
[----:B------:R-:W-:Y:S01]  /*1390*/  IMAD R3, R0, 0x4, R3 ;  /* 0x0000000400037824 */ /* 0x000fe200078e0203 */
[----:B------:R-:W-:Y:S01]  /*13a0*/  LOP3.LUT R2, R5, R2, R6, 0xf6, !PT ;  /* 0x0000000205027212 */ /* 0x000fe200078ef606 */
[----:B------:R-:W-:Y:S01]  /*13b0*/  IMAD R11, R11, c[0x0][0x194], RZ ;  /* 0x000065000b0b7a24 */ /* 0x000fe200078e02ff */
[C---:B------:R-:W-:Y:S01]  /*13c0*/  ISETP.LT.AND P3, PT, R7.reuse, c[0x0][0x17c], !P0 ;  /* 0x00005f0007007a0c */ /* 0x040fe20004761270 */
[----:B------:R-:W-:Y:S01]  /*13d0*/  IMAD R7, R7, c[0x0][0x198], RZ ;  /* 0x0000660007077a24 */ /* 0x000fe200078e02ff */
[----:B------:R-:W-:Y:S01]  /*13e0*/  LOP3.LUT R5, R3, 0x20, RZ, 0x3c, !PT ;  /* 0x0000002003057812 */ /* 0x000fe200078e3cff */
[----:B------:R0:W-:Y:S01]  /*13f0*/  STS [R3], R12 ;  /* 0x0000000c03007388 */ /* 0x0001e20000000800 */
[----:B------:R-:W-:-:S02]  /*1400*/  LOP3.LUT R0, R2, 0x40, RZ, 0x3c, !PT ;  /* 0x0000004002007812 */ /* 0x000fc400078e3cff */
[C---:B------:R-:W-:Y:S01]  /*1410*/  ISETP.LT.AND P2, PT, R8.reuse, c[0x0][0x17c], !P0 ;  /* 0x00005f0008007a0c */ /* 0x040fe20004741270 */
[----:B------:R1:W-:Y:S01]  /*1420*/  STS [R5+0x100], R14 ;  /* 0x0001000e05007388 */ /* 0x0003e20000000800 */
[----:B------:R-:W-:-:S03]  /*1430*/  IMAD R8, R8, c[0x0][0x198], RZ ;  /* 0x0000660008087a24 */ /* 0x000fc600078e02ff */
[----:B------:R-:W-:Y:S01]  /*1440*/  BAR.SYNC.DEFER_BLOCKING 0x0 ;  /* 0x0000000000007b1d */ /* 0x000fe20000010000 */
[C---:B------:R-:W-:Y:S01]  /*1450*/  ISETP.LT.AND P1, PT, R9.reuse, c[0x0][0x17c], !P0 ;  /* 0x00005f0009007a0c */ /* 0x040fe20004721270 */
[----:B------:R-:W-:Y:S01]  /*1460*/  IMAD R9, R9, c[0x0][0x198], RZ ;  /* 0x0000660009097a24 */ /* 0x000fe200078e02ff */
[C---:B0-----:R-:W-:Y:S02]  /*1470*/  LEA R12, P4, R11.reuse, c[0x0][0x170], 0x1 ;  /* 0x00005c000b0c7a11 */ /* 0x041fe400078808ff */
[----:B------:R-:W-:Y:S02]  /*1480*/  ISETP.LT.AND P0, PT, R10, c[0x0][0x17c], !P0 ;  /* 0x00005f000a007a0c */ /* 0x000fe40004701270 */
[----:B------:R-:W-:Y:S02]  /*1490*/  LEA.HI.X.SX32 R11, R11, c[0x0][0x174], 0x1, P4 ;  /* 0x00005d000b0b7a11 */ /* 0x000fe400020f0eff */
[-C--:B------:R-:W-:Y:S02]  /*14a0*/  LEA R4, P6, R8, R12.reuse, 0x1 ;  /* 0x0000000c08047211 */ /* 0x080fe400078c08ff */
[----:B------:R-:W-:-:S02]  /*14b0*/  LEA R6, P4, R9, R12, 0x1 ;  /* 0x0000000c09067211 */ /* 0x000fc400078808ff */
[----:B-1----:R-:W-:Y:S01]  /*14c0*/  LEA.HI.X.SX32 R5, R8, R11, 0x1, P6 ;  /* 0x0000000b08057211 */ /* 0x002fe200030f0eff */
[----:B------:R-:W0:Y:S04]  /*14d0*/  LDS.U16 R13, [R2] ;  /* 0x00000000020d7984 */ /* 0x000e280000000400 */
[----:B------:R-:W1:Y:S04]  /*14e0*/  LDS.U16 R17, [R0] ;  /* 0x0000000000117984 */ /* 0x000e680000000400 */
[----:B------:R2:W3:Y:S02]  /*14f0*/  LDS.U16 R15, [R2+0x80] ;  /* 0x00008000020f7984 */ /* 0x0004e40000000400 */
[----:B--2---:R-:W-:-:S04]  /*1500*/  LEA R2, P5, R7, R12, 0x1 ;  /* 0x0000000c07027211 */ /* 0x004fc800078a08ff */
[-C--:B------:R-:W-:Y:S02]  /*1510*/  LEA.HI.X.SX32 R3, R7, R11.reuse, 0x1, P5 ;  /* 0x0000000b07037211 */ /* 0x080fe400028f0eff */
[----:B------:R-:W-:-:S03]  /*1520*/  LEA.HI.X.SX32 R7, R9, R11, 0x1, P4 ;  /* 0x0000000b09077211 */ /* 0x000fc600020f0eff */
[----:B0-----:R0:W-:Y:S04]  /*1530*/  @P3 STG.E.U16 [R2.64], R13 ;  /* 0x0000000d02003986 */ /* 0x0011e8000c101506 */
[----:B-1----:R0:W-:Y:S04]  /*1540*/  @P2 STG.E.U16 [R4.64], R17 ;  /* 0x0000001104002986 */ /* 0x0021e8000c101506 */
[----:B---3--:R0:W-:Y:S01]  /*1550*/  @P1 STG.E.U16 [R6.64], R15 ;  /* 0x0000000f06001986 */ /* 0x0081e2000c101506 */
[----:B------:R-:W-:Y:S05]  /*1560*/  @!P0 EXIT ;  /* 0x000000000000894d */ /* 0x000fea0003800000 */
[----:B0-----:R-:W0:Y:S01]  /*1570*/  LDS.U16 R5, [R0+0x80] ;  /* 0x0000800000057984 */ /* 0x001e220000000400 */
[----:B------:R-:W-:-:S05]  /*1580*/  IMAD R10, R10, c[0x0][0x198], RZ ;  /* 0x000066000a0a7a24 */ /* 0x000fca00078e02ff */
[----:B------:R-:W-:-:S04]  /*1590*/  LEA R2, P0, R10, R12, 0x1 ;  /* 0x0000000c0a027211 */ /* 0x000fc800078008ff */
[----:B------:R-:W-:-:S05]  /*15a0*/  LEA.HI.X.SX32 R3, R10, R11, 0x1, P0 ;  /* 0x0000000b0a037211 */ /* 0x000fca00000f0eff */
[----:B0-----:R-:W-:Y:S01]  /*15b0*/  STG.E.U16 [R2.64], R5 ;  /* 0x0000000502007986 */ /* 0x001fe2000c101506 */
[----:B------:R-:W-:Y:S05]  /*15c0*/  EXIT ;  /* 0x000000000000794d */ /* 0x000fea0003800000 */
.L_x_2:
[----:B------:R-:W-:-:S00]  /*15d0*/  BRA `(.L_x_2) ;  /* 0xfffffff000007947 */ /* 0x000fc0000383ffff */
[----:B------:R-:W-:-:S00]  /*15e0*/  NOP ;  /* 0x0000000000007918 */ /* 0x000fc00000000000 */
        /* <DEDUP_REMOVED lines=9> */
.L_x_3:


//--------------------- .nv.shared.matmul_kernel  --------------------------
	.section	.nv.shared.matmul_kernel,"aw",@nobits
	.sectionflags	@""
	.align	16
